//
// Generated by NVIDIA NVVM Compiler
//
// Compiler Build ID: CL-36424714
// Cuda compilation tools, release 13.0, V13.0.88
// Based on NVVM 20.0.0
//

.version 9.0
.target sm_100
.address_size 64

	// .globl	_Z12helloFromGPUv
.extern .func  (.param .b32 func_retval0) vprintf
(
	.param .b64 vprintf_param_0,
	.param .b64 vprintf_param_1
)
;
.global .align 1 .b8 $str[35] = {72, 101, 108, 108, 111, 32, 102, 114, 111, 109, 32, 71, 80, 85, 32, 102, 114, 111, 109, 32, 116, 104, 114, 101, 97, 100, 32, 105, 100, 32, 37, 100, 33, 10};

.visible .entry _Z12helloFromGPUv()
{
	.local .align 8 .b8 	__local_depot0[8];
	.reg .b64 	%SP;
	.reg .b64 	%SPL;
	.reg .b32 	%r<4>;
	.reg .b64 	%rd<5>;

	mov.u64 	%SPL, __local_depot0;
	cvta.local.u64 	%SP, %SPL;
	add.u64 	%rd1, %SP, 0;
	add.u64 	%rd2, %SPL, 0;
	mov.u32 	%r1, %tid.x;
	st.local.u32 	[%rd2], %r1;
	mov.u64 	%rd3, $str;
	cvta.global.u64 	%rd4, %rd3;
	{ // callseq 0, 0
	.param .b64 param0;
	st.param.b64 	[param0], %rd4;
	.param .b64 param1;
	st.param.b64 	[param1], %rd1;
	.param .b32 retval0;
	call.uni (retval0), 
	vprintf, 
	(
	param0, 
	param1
	);
	ld.param.b32 	%r2, [retval0];
	} // callseq 0
	ret;

}


// ===== COMPILED SASS (sm_100) =====

	.target	sm_100

	.elftype	@"ET_EXEC"


//--------------------- .note.nv.tkinfo           --------------------------
	.section	.note.nv.tkinfo,"",@"SHT_NOTE"
	.sectionflags	@"SHF_NOTE_NV_TKINFO"
	.tkinfo
        /*0018*/ 	.word	0x00000002
        /*0030*/ 	.string	""
        /*0030*/ 	.string	"ptxas"
        /*0030*/ 	.string	"Cuda compilation tools, release 13.0, V13.0.88"
        /*0030*/ 	.string	"Build cuda_13.0.r13.0/compiler.36424714_0"
        /*0030*/ 	.string	"-arch sm_100 -m 64 "



//--------------------- .note.nv.cuinfo           --------------------------
	.section	.note.nv.cuinfo,"",@"SHT_NOTE"
	.sectionflags	@"SHF_NOTE_NV_CUINFO"
        /*0018*/ 	.short	0x0002
        /*001a*/ 	.short	0x0064
        /*001c*/ 	.short	0x0082
	.zero		2


//--------------------- .nv.info                  --------------------------
	.section	.nv.info,"",@"SHT_CUDA_INFO"
	.align	4


	//----- nvinfo : EIATTR_REGCOUNT
	.align		4
        /*0000*/ 	.byte	0x04, 0x2f
        /*0002*/ 	.short	(.L_2 - .L_1)
	.align		4
.L_1:
        /*0004*/ 	.word	index@(_Z12helloFromGPUv)
        /*0008*/ 	.word	0x00000018


	//----- nvinfo : EIATTR_FRAME_SIZE
	.align		4
.L_2:
        /*000c*/ 	.byte	0x04, 0x11
        /*000e*/ 	.short	(.L_4 - .L_3)
	.align		4
.L_3:
        /*0010*/ 	.word	index@(_Z12helloFromGPUv)
        /*0014*/ 	.word	0x00000008


	//----- nvinfo : EIATTR_MIN_STACK_SIZE
	.align		4
.L_4:
        /*0018*/ 	.byte	0x04, 0x12
        /*001a*/ 	.short	(.L_6 - .L_5)
	.align		4
.L_5:
        /*001c*/ 	.word	index@(_Z12helloFromGPUv)
        /*0020*/ 	.word	0x00000008
.L_6:


//--------------------- .nv.compat                --------------------------
	.section	.nv.compat,"",@"SHT_CUDA_COMPAT_INFO"
	.align	4
        /*0000*/ 	.byte	0x02, 0x09, 0x00, 0x00, 0x02, 0x02, 0x01, 0x00, 0x02, 0x05, 0x05, 0x00, 0x03, 0x07, 0x01, 0x01
        /*0010*/ 	.byte	0x02, 0x03, 0x00, 0x00, 0x02, 0x06, 0x01, 0x00, 0x04, 0x0b, 0x08, 0x00, 0x09, 0x00, 0x00, 0x00
        /*0020*/ 	.byte	0x00, 0x00, 0x00, 0x00


//--------------------- .nv.info._Z12helloFromGPUv --------------------------
	.section	.nv.info._Z12helloFromGPUv,"",@"SHT_CUDA_INFO"
	.sectionflags	@""
	.align	4


	//----- nvinfo : EIATTR_CUDA_API_VERSION
	.align		4
        /*0000*/ 	.byte	0x04, 0x37
        /*0002*/ 	.short	(.L_8 - .L_7)
.L_7:
        /*0004*/ 	.word	0x00000082


	//----- nvinfo : EIATTR_SPARSE_MMA_MASK
	.align		4
.L_8:
        /*0008*/ 	.byte	0x03, 0x50
        /*000a*/ 	.short	0x0000


	//----- nvinfo : EIATTR_MAXREG_COUNT
	.align		4
        /*000c*/ 	.byte	0x03, 0x1b
        /*000e*/ 	.short	0x00ff


	//----- nvinfo : EIATTR_EXTERNS
	.align		4
        /*0010*/ 	.byte	0x04, 0x0f
        /*0012*/ 	.short	(.L_10 - .L_9)


	//   ....[0]....
	.align		4
.L_9:
        /*0014*/ 	.word	index@(vprintf)


	//----- nvinfo : EIATTR_MERCURY_ISA_VERSION
	.align		4
.L_10:
        /*0018*/ 	.byte	0x03, 0x5f
        /*001a*/ 	.short	0x0101


	//----- nvinfo : EIATTR_VRC_CTA_INIT_COUNT
	.align		4
        /*001c*/ 	.byte	0x02, 0x4a
	.zero		1
	.zero		1


	//----- nvinfo : EIATTR_SYSCALL_OFFSETS
	.align		4
        /*0020*/ 	.byte	0x04, 0x46
        /*0022*/ 	.short	(.L_12 - .L_11)


	//   ....[0]....
.L_11:
        /*0024*/ 	.word	0x000000e0


	//----- nvinfo : EIATTR_EXIT_INSTR_OFFSETS
	.align		4
.L_12:
        /*0028*/ 	.byte	0x04, 0x1c
        /*002a*/ 	.short	(.L_14 - .L_13)


	//   ....[0]....
.L_13:
        /*002c*/ 	.word	0x000000f0


	//----- nvinfo : EIATTR_SW_WAR
	.align		4
.L_14:
        /*0030*/ 	.byte	0x04, 0x36
        /*0032*/ 	.short	(.L_16 - .L_15)
.L_15:
        /*0034*/ 	.word	0x00000008
.L_16:


//--------------------- .nv.callgraph             --------------------------
	.section	.nv.callgraph,"",@"SHT_CUDA_CALLGRAPH"
	.align	4
	.sectionentsize	8
	.align		4
        /*0000*/ 	.word	0x00000000
	.align		4
        /*0004*/ 	.word	0xffffffff
	.align		4
        /*0008*/ 	.word	index@(_Z12helloFromGPUv)
	.align		4
        /*000c*/ 	.word	index@(vprintf)
	.align		4
        /*0010*/ 	.word	0x00000000
	.align		4
        /*0014*/ 	.word	0xfffffffe
	.align		4
        /*0018*/ 	.word	0x00000000
	.align		4
        /*001c*/ 	.word	0xfffffffd
	.align		4
        /*0020*/ 	.word	0x00000000
	.align		4
        /*0024*/ 	.word	0xfffffffc


//--------------------- .nv.constant4             --------------------------
	.section	.nv.constant4,"a",@progbits
	.align	8
	.align		8
.nv.constant4:
        /*0000*/ 	.dword	vprintf
	.align		8
        /*0008*/ 	.dword	$str


//--------------------- .text._Z12helloFromGPUv   --------------------------
	.section	.text._Z12helloFromGPUv,"ax",@progbits
	.align	128
        .global         _Z12helloFromGPUv
        .type           _Z12helloFromGPUv,@function
        .size           _Z12helloFromGPUv,(.L_x_2 - _Z12helloFromGPUv)
        .other          _Z12helloFromGPUv,@"STO_CUDA_ENTRY STV_DEFAULT"
_Z12helloFromGPUv:
.text._Z12helloFromGPUv:
[----:B------:R-:W0:Y:S01]  /*0000*/  LDC R1, c[0x0][0x37c] ;  /* 0x0000df00ff017b82 */ /* 0x000e220000000800 */
[----:B------:R-:W1:Y:S01]  /*0010*/  S2R R8, SR_TID.X ;  /* 0x0000000000087919 */ /* 0x000e620000002100 */
[----:B0-----:R-:W-:Y:S01]  /*0020*/  VIADD R1, R1, 0xfffffff8 ;  /* 0xfffffff801017836 */ /* 0x001fe20000000000 */
[----:B------:R-:W-:Y:S01]  /*0030*/  MOV R0, 0x0 ;  /* 0x0000000000007802 */ /* 0x000fe20000000f00 */
[----:B------:R-:W0:Y:S04]  /*0040*/  LDCU UR4, c[0x0][0x2f8] ;  /* 0x00005f00ff0477ac */ /* 0x000e280008000800 */
[----:B------:R2:W3:Y:S01]  /*0050*/  LDC.64 R2, c[0x4][R0] ;  /* 0x0100000000027b82 */ /* 0x0004e20000000a00 */
[----:B------:R-:W4:Y:S01]  /*0060*/  LDCU.64 UR6, c[0x4][0x8] ;  /* 0x01000100ff0677ac */ /* 0x000f220008000a00 */
[----:B------:R-:W5:Y:S01]  /*0070*/  LDCU UR5, c[0x0][0x2fc] ;  /* 0x00005f80ff0577ac */ /* 0x000f620008000800 */
[----:B0-----:R-:W-:Y:S01]  /*0080*/  IADD3 R6, P0, PT, R1, UR4, RZ ;  /* 0x0000000401067c10 */ /* 0x001fe2000ff1e0ff */
[----:B----4-:R-:W-:Y:S01]  /*0090*/  IMAD.U32 R4, RZ, RZ, UR6 ;  /* 0x00000006ff047e24 */ /* 0x010fe2000f8e00ff */
[----:B------:R-:W-:-:S03]  /*00a0*/  MOV R5, UR7 ;  /* 0x0000000700057c02 */ /* 0x000fc60008000f00 */
[----:B-----5:R-:W-:Y:S01]  /*00b0*/  IMAD.X R7, RZ, RZ, UR5, P0 ;  /* 0x00000005ff077e24 */ /* 0x020fe200080e06ff */
[----:B-1----:R2:W-:Y:S07]  /*00c0*/  STL [R1], R8 ;  /* 0x0000000801007387 */ /* 0x0025ee0000100800 */
[----:B------:R-:W-:-:S07]  /*00d0*/  LEPC R20, `(.L_x_0) ;  /* 0x000000001014794e */ /* 0x000fce0000000000 */
[----:B--23--:R-:W-:Y:S05]  /*00e0*/  CALL.ABS.NOINC R2 ;  /* 0x0000000002007343 */ /* 0x00cfea0003c00000 */
.L_x_0:
[----:B------:R-:W-:Y:S05]  /*00f0*/  EXIT ;  /* 0x000000000000794d */ /* 0x000fea0003800000 */
.L_x_1:
[----:B------:R-:W-:-:S00]  /*0100*/  BRA `(.L_x_1) ;  /* 0xfffffffc00fc7947 */ /* 0x000fc0000383ffff */
[----:B------:R-:W-:-:S00]  /*0110*/  NOP ;  /* 0x0000000000007918 */ /* 0x000fc00000000000 */
        /* <DEDUP_REMOVED lines=14> */
.L_x_2:


//--------------------- .nv.global.init           --------------------------
	.section	.nv.global.init,"aw",@progbits
.nv.global.init:
	.type		$str,@object
	.size		$str,(.L_0 - $str)
$str:
        /*0000*/ 	.byte	0x48, 0x65, 0x6c, 0x6c, 0x6f, 0x20, 0x66, 0x72, 0x6f, 0x6d, 0x20, 0x47, 0x50, 0x55, 0x20, 0x66
        /*0010*/ 	.byte	0x72, 0x6f, 0x6d, 0x20, 0x74, 0x68, 0x72, 0x65, 0x61, 0x64, 0x20, 0x69, 0x64, 0x20, 0x25, 0x64
        /*0020*/ 	.byte	0x21, 0x0a, 0x00
.L_0:


//--------------------- .nv.shared.reserved.0     --------------------------
	.section	.nv.shared.reserved.0,"aw",@nobits
	.weak		__nv_reservedSMEM_offset_0_alias
	.size		__nv_reservedSMEM_offset_0_alias, 0, 64
	.other		__nv_reservedSMEM_offset_0_alias,@"STO_CUDA_RESERVED_SHARED STV_DEFAULT"
__nv_reservedSMEM_offset_0_alias:
	.zero		0
	.zero		64


//--------------------- .nv.constant0._Z12helloFromGPUv --------------------------
	.section	.nv.constant0._Z12helloFromGPUv,"a",@progbits
	.sectionflags	@""
	.align	4
.nv.constant0._Z12helloFromGPUv:
	.zero		896


//--------------------- SYMBOLS --------------------------

	.type		.nv.reservedSmem.offset0,@object
	.size		.nv.reservedSmem.offset0,0x4
	.type		vprintf,@function
